	.headerflags	@"EF_CUDA_TEXMODE_UNIFIED EF_CUDA_64BIT_ADDRESS EF_CUDA_ACCELERATORS EF_CUDA_SM90 EF_CUDA_VIRTUAL_SM(EF_CUDA_SM90)"
	.elftype	@"ET_EXEC"


//--------------------- .nv.info                  --------------------------
	.section	.nv.info,"",@"SHT_CUDA_INFO"
	.align	4


	//----- nvinfo : EIATTR_REGCOUNT
	.align		4
        /*0000*/ 	.byte	0x04, 0x2f
        /*0002*/ 	.short	(.L_1 - .L_0)
	.align		4
.L_0:
        /*0004*/ 	.word	index@(triton_poi_fused_5)
        /*0008*/ 	.word	0x0000001e


	//----- nvinfo : EIATTR_MIN_STACK_SIZE
	.align		4
.L_1:
        /*000c*/ 	.byte	0x04, 0x12
        /*000e*/ 	.short	(.L_3 - .L_2)
	.align		4
.L_2:
        /*0010*/ 	.word	index@(triton_poi_fused_5)
        /*0014*/ 	.word	0x00000000


	//----- nvinfo : EIATTR_FRAME_SIZE
	.align		4
.L_3:
        /*0018*/ 	.byte	0x04, 0x11
        /*001a*/ 	.short	(.L_5 - .L_4)
	.align		4
.L_4:
        /*001c*/ 	.word	index@(triton_poi_fused_5)
        /*0020*/ 	.word	0x00000000


	//----- nvinfo : EIATTR_MIN_STACK_SIZE
	.align		4
.L_5:
        /*0024*/ 	.byte	0x04, 0x12
        /*0026*/ 	.short	(.L_7 - .L_6)
	.align		4
.L_6:
        /*0028*/ 	.word	index@(triton_poi_fused_5)
        /*002c*/ 	.word	0x00000000
.L_7:


//--------------------- .nv.info.triton_poi_fused_5 --------------------------
	.section	.nv.info.triton_poi_fused_5,"",@"SHT_CUDA_INFO"
	.sectionflags	@""
	.align	4


	//----- nvinfo : EIATTR_CUDA_API_VERSION
	.align		4
        /*0000*/ 	.byte	0x04, 0x37
        /*0002*/ 	.short	(.L_9 - .L_8)
.L_8:
        /*0004*/ 	.word	0x0000007c


	//----- nvinfo : EIATTR_KPARAM_INFO
	.align		4
.L_9:
        /*0008*/ 	.byte	0x04, 0x17
        /*000a*/ 	.short	(.L_11 - .L_10)
.L_10:
        /*000c*/ 	.word	0x00000000
        /*0010*/ 	.short	0x0003
        /*0012*/ 	.short	0x0014
        /*0014*/ 	.byte	0x00, 0xf0, 0x11, 0x00


	//----- nvinfo : EIATTR_KPARAM_INFO
	.align		4
.L_11:
        /*0018*/ 	.byte	0x04, 0x17
        /*001a*/ 	.short	(.L_13 - .L_12)
.L_12:
        /*001c*/ 	.word	0x00000000
        /*0020*/ 	.short	0x0002
        /*0022*/ 	.short	0x0010
        /*0024*/ 	.byte	0x00, 0xf0, 0x11, 0x00


	//----- nvinfo : EIATTR_KPARAM_INFO
	.align		4
.L_13:
        /*0028*/ 	.byte	0x04, 0x17
        /*002a*/ 	.short	(.L_15 - .L_14)
.L_14:
        /*002c*/ 	.word	0x00000000
        /*0030*/ 	.short	0x0001
        /*0032*/ 	.short	0x0008
        /*0034*/ 	.byte	0x00, 0xf4, 0x21, 0x00


	//----- nvinfo : EIATTR_KPARAM_INFO
	.align		4
.L_15:
        /*0038*/ 	.byte	0x04, 0x17
        /*003a*/ 	.short	(.L_17 - .L_16)
.L_16:
        /*003c*/ 	.word	0x00000000
        /*0040*/ 	.short	0x0000
        /*0042*/ 	.short	0x0000
        /*0044*/ 	.byte	0x00, 0xf4, 0x21, 0x00


	//----- nvinfo : EIATTR_SPARSE_MMA_MASK
	.align		4
.L_17:
        /*0048*/ 	.byte	0x03, 0x50
        /*004a*/ 	.short	0x0000


	//----- nvinfo : EIATTR_MAXREG_COUNT
	.align		4
        /*004c*/ 	.byte	0x03, 0x1b
        /*004e*/ 	.short	0x00ff


	//----- nvinfo : EIATTR_EXIT_INSTR_OFFSETS
	.align		4
        /*0050*/ 	.byte	0x04, 0x1c
        /*0052*/ 	.short	(.L_19 - .L_18)


	//   ....[0]....
.L_18:
        /*0054*/ 	.word	0x000006d0


	//   ....[1]....
        /*0058*/ 	.word	0x00000720


	//----- nvinfo : EIATTR_REQNTID
	.align		4
.L_19:
        /*005c*/ 	.byte	0x04, 0x10
        /*005e*/ 	.short	(.L_21 - .L_20)
.L_20:
        /*0060*/ 	.word	0x00000080
        /*0064*/ 	.word	0x00000001
        /*0068*/ 	.word	0x00000001


	//----- nvinfo : EIATTR_CBANK_PARAM_SIZE
	.align		4
.L_21:
        /*006c*/ 	.byte	0x03, 0x19
        /*006e*/ 	.short	0x0018


	//----- nvinfo : EIATTR_PARAM_CBANK
	.align		4
        /*0070*/ 	.byte	0x04, 0x0a
        /*0072*/ 	.short	(.L_23 - .L_22)
	.align		4
.L_22:
        /*0074*/ 	.word	index@(.nv.constant0.triton_poi_fused_5)
        /*0078*/ 	.short	0x0210
        /*007a*/ 	.short	0x0018


	//----- nvinfo : EIATTR_SW_WAR
	.align		4
.L_23:
        /*007c*/ 	.byte	0x04, 0x36
        /*007e*/ 	.short	(.L_25 - .L_24)
.L_24:
        /*0080*/ 	.word	0x00000008
.L_25:


//--------------------- .nv.callgraph             --------------------------
	.section	.nv.callgraph,"",@"SHT_CUDA_CALLGRAPH"
	.align	4
	.sectionentsize	8
	.align		4
        /*0000*/ 	.word	0x00000000
	.align		4
        /*0004*/ 	.word	0xffffffff
	.align		4
        /*0008*/ 	.word	0x00000000
	.align		4
        /*000c*/ 	.word	0xfffffffe
	.align		4
        /*0010*/ 	.word	0x00000000
	.align		4
        /*0014*/ 	.word	0xfffffffd
	.align		4
        /*0018*/ 	.word	0x00000000
	.align		4
        /*001c*/ 	.word	0xfffffffc


//--------------------- .text.triton_poi_fused_5  --------------------------
	.section	.text.triton_poi_fused_5,"ax",@progbits
	.sectionflags	@"SHF_BARRIERS=1"
	.align	128
        .global         triton_poi_fused_5
        .type           triton_poi_fused_5,@function
        .size           triton_poi_fused_5,(.L_x_1 - triton_poi_fused_5)
        .other          triton_poi_fused_5,@"STO_CUDA_ENTRY STV_DEFAULT"
triton_poi_fused_5:
.text.triton_poi_fused_5:
[----:B------:R-:W0:Y:S01]  /*0000*/  LDC R1, c[0x0][0x28] ;  /* 0x00000a00ff017b82 */ /* 0x000e220000000800 */
[----:B------:R-:W1:Y:S07]  /*0010*/  S2R R19, SR_CTAID.Z ;  /* 0x0000000000137919 */ /* 0x000e6e0000002700 */
[----:B------:R-:W1:Y:S01]  /*0020*/  S2UR UR4, SR_CTAID.Y ;  /* 0x00000000000479c3 */ /* 0x000e620000002600 */
[----:B------:R-:W-:Y:S01]  /*0030*/  IMAD.MOV.U32 R14, RZ, RZ, RZ ;  /* 0x000000ffff0e7224 */ /* 0x000fe200078e00ff */
[----:B------:R-:W-:Y:S01]  /*0040*/  ULDC.64 UR6, c[0x0][0x208] ;  /* 0x0000820000067ab9 */ /* 0x000fe20000000a00 */
[----:B------:R-:W2:Y:S01]  /*0050*/  S2R R15, SR_CTAID.X ;  /* 0x00000000000f7919 */ /* 0x000ea20000002500 */
[----:B------:R-:W3:Y:S04]  /*0060*/  S2R R18, SR_TID.X ;  /* 0x0000000000127919 */ /* 0x000ee80000002100 */
[----:B------:R-:W1:Y:S08]  /*0070*/  LDC R0, c[0x0][0x10] ;  /* 0x00000400ff007b82 */ /* 0x000e700000000800 */
[----:B------:R-:W4:Y:S01]  /*0080*/  LDC.64 R16, c[0x0][0x210] ;  /* 0x00008400ff107b82 */ /* 0x000f220000000a00 */
[----:B-1----:R-:W-:-:S02]  /*0090*/  IMAD R19, R19, R0, UR4 ;  /* 0x0000000413137e24 */ /* 0x002fc4000f8e0200 */
[----:B--2---:R-:W-:Y:S02]  /*00a0*/  IMAD.SHL.U32 R15, R15, 0x10, RZ ;  /* 0x000000100f0f7824 */ /* 0x004fe400078e00ff */
[----:B------:R-:W-:Y:S01]  /*00b0*/  IMAD.SHL.U32 R19, R19, 0x40, RZ ;  /* 0x0000004013137824 */ /* 0x000fe200078e00ff */
[----:B---3--:R-:W-:Y:S02]  /*00c0*/  SHF.R.U32.HI R0, RZ, 0x4, R18 ;  /* 0x00000004ff007819 */ /* 0x008fe40000011612 */
[----:B------:R-:W-:Y:S02]  /*00d0*/  LOP3.LUT R4, R15, 0xf, R18, 0xf8, !PT ;  /* 0x0000000f0f047812 */ /* 0x000fe400078ef812 */
[----:B------:R-:W-:Y:S02]  /*00e0*/  SGXT.U32 R0, R0, 0x3 ;  /* 0x000000030000781a */ /* 0x000fe40000000000 */
[----:B------:R-:W-:Y:S02]  /*00f0*/  ISETP.GE.AND P0, PT, R4, 0x9, PT ;  /* 0x000000090400780c */ /* 0x000fe40003f06270 */
[----:B------:R-:W-:-:S02]  /*0100*/  LOP3.LUT R3, R19, 0x8, R0, 0xfe, !PT ;  /* 0x0000000813037812 */ /* 0x000fc400078efe00 */
[----:B------:R-:W-:Y:S02]  /*0110*/  LOP3.LUT R2, R19, R0, RZ, 0xfc, !PT ;  /* 0x0000000013027212 */ /* 0x000fe400078efcff */
[C---:B------:R-:W-:Y:S01]  /*0120*/  ISETP.LT.AND P2, PT, R3.reuse, 0x10000, !P0 ;  /* 0x000100000300780c */ /* 0x040fe20004741270 */
[--C-:B------:R-:W-:Y:S01]  /*0130*/  IMAD R3, R3, 0x9, R4.reuse ;  /* 0x0000000903037824 */ /* 0x100fe200078e0204 */
[----:B------:R-:W-:Y:S01]  /*0140*/  LOP3.LUT R6, R19, 0x10, R0, 0xfe, !PT ;  /* 0x0000001013067812 */ /* 0x000fe200078efe00 */
[C---:B------:R-:W-:Y:S01]  /*0150*/  IMAD R5, R2.reuse, 0x9, R4 ;  /* 0x0000000902057824 */ /* 0x040fe200078e0204 */
[----:B------:R-:W-:Y:S02]  /*0160*/  LOP3.LUT R7, R19, 0x18, R0, 0xfe, !PT ;  /* 0x0000001813077812 */ /* 0x000fe400078efe00 */
[----:B------:R-:W-:Y:S01]  /*0170*/  ISETP.LT.AND P1, PT, R2, 0x10000, !P0 ;  /* 0x000100000200780c */ /* 0x000fe20004721270 */
[----:B----4-:R-:W-:Y:S01]  /*0180*/  IMAD.WIDE R2, R3, 0x4, R16 ;  /* 0x0000000403027825 */ /* 0x010fe200078e0210 */
[----:B------:R-:W-:-:S02]  /*0190*/  ISETP.LT.AND P6, PT, R6, 0x10000, !P0 ;  /* 0x000100000600780c */ /* 0x000fc400047c1270 */
[----:B------:R-:W-:Y:S02]  /*01a0*/  LOP3.LUT R8, R19, 0x20, R0, 0xfe, !PT ;  /* 0x0000002013087812 */ /* 0x000fe400078efe00 */
[----:B------:R-:W-:Y:S01]  /*01b0*/  ISETP.LT.AND P5, PT, R7, 0x10000, !P0 ;  /* 0x000100000700780c */ /* 0x000fe200047a1270 */
[----:B------:R1:W2:Y:S01]  /*01c0*/  @P2 LDG.E.EL R14, desc[UR6][R2.64] ;  /* 0x00000006020e2981 */ /* 0x0002a2000c2e1900 */
[----:B------:R-:W-:Y:S02]  /*01d0*/  LOP3.LUT R4, R19, 0x28, R0, 0xfe, !PT ;  /* 0x0000002813047812 */ /* 0x000fe400078efe00 */
[----:B------:R-:W-:Y:S02]  /*01e0*/  LOP3.LUT R6, R19, 0x30, R0, 0xfe, !PT ;  /* 0x0000003013067812 */ /* 0x000fe400078efe00 */
[----:B------:R-:W-:Y:S02]  /*01f0*/  LOP3.LUT R7, R19, 0x38, R0, 0xfe, !PT ;  /* 0x0000003813077812 */ /* 0x000fe400078efe00 */
[----:B------:R-:W-:-:S02]  /*0200*/  ISETP.LT.AND P4, PT, R8, 0x10000, !P0 ;  /* 0x000100000800780c */ /* 0x000fc40004781270 */
[----:B------:R-:W-:Y:S02]  /*0210*/  ISETP.LT.AND P3, PT, R4, 0x10000, !P0 ;  /* 0x000100000400780c */ /* 0x000fe40004761270 */
[----:B------:R-:W-:Y:S02]  /*0220*/  ISETP.LT.AND P2, PT, R6, 0x10000, !P0 ;  /* 0x000100000600780c */ /* 0x000fe40004741270 */
[----:B------:R-:W-:Y:S01]  /*0230*/  ISETP.LT.AND P0, PT, R7, 0x10000, !P0 ;  /* 0x000100000700780c */ /* 0x000fe20004701270 */
[C---:B------:R-:W-:Y:S02]  /*0240*/  VIADD R7, R5.reuse, 0x90 ;  /* 0x0000009005077836 */ /* 0x040fe40000000000 */
[C---:B------:R-:W-:Y:S02]  /*0250*/  VIADD R9, R5.reuse, 0xd8 ;  /* 0x000000d805097836 */ /* 0x040fe40000000000 */
[C---:B------:R-:W-:Y:S02]  /*0260*/  VIADD R11, R5.reuse, 0x120 ;  /* 0x00000120050b7836 */ /* 0x040fe40000000000 */
[----:B------:R-:W-:-:S02]  /*0270*/  VIADD R13, R5, 0x168 ;  /* 0x00000168050d7836 */ /* 0x000fc40000000000 */
[C---:B------:R-:W-:Y:S02]  /*0280*/  VIADD R23, R5.reuse, 0x1b0 ;  /* 0x000001b005177836 */ /* 0x040fe40000000000 */
[C---:B------:R-:W-:Y:S02]  /*0290*/  VIADD R25, R5.reuse, 0x1f8 ;  /* 0x000001f805197836 */ /* 0x040fe40000000000 */
[----:B-1----:R-:W-:-:S04]  /*02a0*/  IMAD.WIDE R2, R5, 0x4, R16 ;  /* 0x0000000405027825 */ /* 0x002fc800078e0210 */
[----:B------:R-:W-:-:S04]  /*02b0*/  IMAD.WIDE R4, R7, 0x4, R16 ;  /* 0x0000000407047825 */ /* 0x000fc800078e0210 */
[----:B------:R-:W-:-:S04]  /*02c0*/  IMAD.WIDE R6, R9, 0x4, R16 ;  /* 0x0000000409067825 */ /* 0x000fc800078e0210 */
[----:B------:R-:W-:Y:S01]  /*02d0*/  IMAD.WIDE R8, R11, 0x4, R16 ;  /* 0x000000040b087825 */ /* 0x000fe200078e0210 */
[----:B------:R-:W-:-:S03]  /*02e0*/  CS2R R20, SRZ ;  /* 0x0000000000147805 */ /* 0x000fc6000001ff00 */
[----:B------:R-:W-:-:S03]  /*02f0*/  IMAD.WIDE R10, R13, 0x4, R16 ;  /* 0x000000040d0a7825 */ /* 0x000fc600078e0210 */
[----:B------:R1:W3:Y:S01]  /*0300*/  @P6 LDG.E.EL R20, desc[UR6][R4.64] ;  /* 0x0000000604146981 */ /* 0x0002e2000c2e1900 */
[--C-:B------:R-:W-:Y:S01]  /*0310*/  IMAD.WIDE R12, R23, 0x4, R16.reuse ;  /* 0x00000004170c7825 */ /* 0x100fe200078e0210 */
[----:B------:R-:W-:Y:S02]  /*0320*/  CS2R R22, SRZ ;  /* 0x0000000000167805 */ /* 0x000fe4000001ff00 */
[----:B------:R-:W4:Y:S01]  /*0330*/  @P5 LDG.E.EL R21, desc[UR6][R6.64] ;  /* 0x0000000606155981 */ /* 0x000f22000c2e1900 */
[----:B------:R-:W-:Y:S01]  /*0340*/  IMAD.WIDE R16, R25, 0x4, R16 ;  /* 0x0000000419107825 */ /* 0x000fe200078e0210 */
[----:B------:R-:W-:Y:S02]  /*0350*/  CS2R R24, SRZ ;  /* 0x0000000000187805 */ /* 0x000fe4000001ff00 */
[----:B------:R-:W5:Y:S01]  /*0360*/  @P4 LDG.E.EL R22, desc[UR6][R8.64] ;  /* 0x0000000608164981 */ /* 0x000f62000c2e1900 */
[----:B------:R-:W-:-:S03]  /*0370*/  IMAD.MOV.U32 R26, RZ, RZ, RZ ;  /* 0x000000ffff1a7224 */ /* 0x000fc600078e00ff */
[----:B------:R-:W5:Y:S04]  /*0380*/  @P3 LDG.E.EL R24, desc[UR6][R10.64] ;  /* 0x000000060a183981 */ /* 0x000f68000c2e1900 */
[----:B------:R1:W5:Y:S04]  /*0390*/  @P2 LDG.E.EL R23, desc[UR6][R12.64] ;  /* 0x000000060c172981 */ /* 0x000368000c2e1900 */
[----:B------:R1:W5:Y:S04]  /*03a0*/  @P1 LDG.E.EL R26, desc[UR6][R2.64] ;  /* 0x00000006021a1981 */ /* 0x000368000c2e1900 */
[----:B------:R-:W5:Y:S01]  /*03b0*/  @P0 LDG.E.EL R25, desc[UR6][R16.64] ;  /* 0x0000000610190981 */ /* 0x000f62000c2e1900 */
[----:B------:R-:W1:Y:S01]  /*03c0*/  S2R R27, SR_TID.X ;  /* 0x00000000001b7919 */ /* 0x000e620000002100 */
[----:B------:R-:W1:Y:S01]  /*03d0*/  S2UR UR5, SR_CgaCtaId ;  /* 0x00000000000579c3 */ /* 0x000e620000008800 */
[----:B------:R-:W-:Y:S01]  /*03e0*/  UMOV UR4, 0x400 ;  /* 0x0000040000047882 */ /* 0x000fe20000000000 */
[----:B-1----:R-:W-:Y:S01]  /*03f0*/  IMAD.SHL.U32 R4, R27, 0x40, RZ ;  /* 0x000000401b047824 */ /* 0x002fe200078e00ff */
[----:B------:R-:W-:-:S04]  /*0400*/  SHF.R.U32.HI R5, RZ, 0x4, R27 ;  /* 0x00000004ff057819 */ /* 0x000fc8000001161b */
[----:B------:R-:W-:Y:S02]  /*0410*/  SGXT.U32 R5, R5, 0x3 ;  /* 0x000000030505781a */ /* 0x000fe40000000000 */
[----:B------:R-:W-:Y:S01]  /*0420*/  LOP3.LUT R4, R4, 0x3c0, RZ, 0xc0, !PT ;  /* 0x000003c004047812 */ /* 0x000fe200078ec0ff */
[----:B0-----:R-:W-:-:S03]  /*0430*/  UPRMT UR4, UR5, 0x654, UR4 ;  /* 0x0000065405047896 */ /* 0x001fc60008000004 */
[----:B------:R-:W-:-:S04]  /*0440*/  LOP3.LUT R5, R4, R5, RZ, 0xfc, !PT ;  /* 0x0000000504057212 */ /* 0x000fc800078efcff */
[----:B------:R-:W-:-:S04]  /*0450*/  LEA.HI R5, R4, R5, RZ, 0x1c ;  /* 0x0000000504057211 */ /* 0x000fc800078fe0ff */
[----:B------:R-:W-:Y:S01]  /*0460*/  LEA R13, R5, UR4, 0x2 ;  /* 0x00000004050d7c11 */ /* 0x000fe2000f8e10ff */
[----:B------:R-:W-:Y:S01]  /*0470*/  IMAD.SHL.U32 R8, R27, 0x4, RZ ;  /* 0x000000041b087824 */ /* 0x000fe200078e00ff */
[----:B------:R-:W-:-:S04]  /*0480*/  SHF.R.U32.HI R2, RZ, 0x2, R27 ;  /* 0x00000002ff027819 */ /* 0x000fc8000001161b */
[----:B------:R-:W-:Y:S02]  /*0490*/  LOP3.LUT R8, R8, 0x1fc, RZ, 0xc0, !PT ;  /* 0x000001fc08087812 */ /* 0x000fe400078ec0ff */
[----:B------:R-:W-:-:S05]  /*04a0*/  LOP3.LUT R3, R2, 0x1c, RZ, 0xc0, !PT ;  /* 0x0000001c02037812 */ /* 0x000fca00078ec0ff */
[----:B------:R-:W-:-:S05]  /*04b0*/  IMAD.IADD R3, R8, 0x1, R3 ;  /* 0x0000000108037824 */ /* 0x000fca00078e0203 */
[----:B------:R-:W-:Y:S01]  /*04c0*/  LEA R4, R3, UR4, 0x2 ;  /* 0x0000000403047c11 */ /* 0x000fe2000f8e10ff */
[----:B------:R-:W-:Y:S01]  /*04d0*/  IMAD.SHL.U32 R18, R18, 0x4, RZ ;  /* 0x0000000412127824 */ /* 0x000fe200078e00ff */
[----:B------:R-:W0:Y:S04]  /*04e0*/  LDC.64 R2, c[0x0][0x218] ;  /* 0x00008600ff027b82 */ /* 0x000e280000000a00 */
[----:B------:R-:W-:-:S04]  /*04f0*/  LOP3.LUT R18, R19, 0x3c, R18, 0xf8, !PT ;  /* 0x0000003c13127812 */ /* 0x000fc800078ef812 */
[----:B------:R-:W-:-:S04]  /*0500*/  SHF.R.S32.HI R9, RZ, 0x1f, R18 ;  /* 0x0000001fff097819 */ /* 0x000fc80000011412 */
[----:B------:R-:W-:-:S04]  /*0510*/  LEA.HI R9, R9, R18, RZ, 0x8 ;  /* 0x0000001209097211 */ /* 0x000fc800078f40ff */
[----:B------:R-:W-:Y:S02]  /*0520*/  LOP3.LUT R11, R9, 0xffffff00, RZ, 0xc0, !PT ;  /* 0xffffff00090b7812 */ /* 0x000fe400078ec0ff */
[----:B------:R-:W-:Y:S02]  /*0530*/  LOP3.LUT R12, R8, 0x200, RZ, 0xfc, !PT ;  /* 0x00000200080c7812 */ /* 0x000fe400078efcff */
[----:B------:R-:W-:Y:S01]  /*0540*/  SHF.R.S32.HI R10, RZ, 0x8, R9 ;  /* 0x00000008ff0a7819 */ /* 0x000fe20000011409 */
[C---:B------:R-:W-:Y:S01]  /*0550*/  IMAD.IADD R11, R18.reuse, 0x1, -R11 ;  /* 0x00000001120b7824 */ /* 0x040fe200078e0a0b */
[----:B------:R-:W-:Y:S02]  /*0560*/  ISETP.GE.AND P0, PT, R18, 0x10000, PT ;  /* 0x000100001200780c */ /* 0x000fe40003f06270 */
[----:B------:R-:W-:Y:S02]  /*0570*/  LOP3.LUT R9, R15, R0, RZ, 0xfc, !PT ;  /* 0x000000000f097212 */ /* 0x000fe400078efcff */
[----:B------:R-:W-:-:S02]  /*0580*/  LOP3.LUT R0, R15, 0x8, R0, 0xfe, !PT ;  /* 0x000000080f007812 */ /* 0x000fc400078efe00 */
[----:B------:R-:W-:Y:S01]  /*0590*/  SHF.R.U32.HI R12, RZ, 0x4, R12 ;  /* 0x00000004ff0c7819 */ /* 0x000fe2000001160c */
[----:B------:R-:W-:Y:S01]  /*05a0*/  IMAD R10, R10, 0x900, R11 ;  /* 0x000009000a0a7824 */ /* 0x000fe200078e020b */
[C---:B------:R-:W-:Y:S02]  /*05b0*/  ISETP.LT.AND P1, PT, R9.reuse, 0x9, !P0 ;  /* 0x000000090900780c */ /* 0x040fe40004721270 */
[----:B------:R-:W-:Y:S02]  /*05c0*/  ISETP.LT.AND P0, PT, R0, 0x9, !P0 ;  /* 0x000000090000780c */ /* 0x000fe40004701270 */
[----:B------:R-:W-:Y:S01]  /*05d0*/  LOP3.LUT R11, R12, 0x3c, RZ, 0xc0, !PT ;  /* 0x0000003c0c0b7812 */ /* 0x000fe200078ec0ff */
[----:B------:R-:W-:-:S04]  /*05e0*/  IMAD R9, R9, 0x100, R10 ;  /* 0x0000010009097824 */ /* 0x000fc800078e020a */
[----:B------:R-:W-:Y:S02]  /*05f0*/  IMAD.IADD R11, R8, 0x1, R11 ;  /* 0x00000001080b7824 */ /* 0x000fe400078e020b */
[----:B0-----:R-:W-:-:S03]  /*0600*/  IMAD.WIDE R8, R9, 0x4, R2 ;  /* 0x0000000409087825 */ /* 0x001fc600078e0202 */
[----:B------:R-:W-:Y:S01]  /*0610*/  LEA R11, R11, UR4, 0x2 ;  /* 0x000000040b0b7c11 */ /* 0x000fe2000f8e10ff */
[----:B--2---:R-:W-:Y:S04]  /*0620*/  STS [R13+0x20], R14 ;  /* 0x0000200e0d007388 */ /* 0x004fe80000000800 */
[----:B---3--:R-:W-:Y:S04]  /*0630*/  STS [R13+0x40], R20 ;  /* 0x000040140d007388 */ /* 0x008fe80000000800 */
[----:B----4-:R-:W-:Y:S04]  /*0640*/  STS [R13+0x60], R21 ;  /* 0x000060150d007388 */ /* 0x010fe80000000800 */
[----:B-----5:R-:W-:Y:S04]  /*0650*/  STS [R13+0x80], R22 ;  /* 0x000080160d007388 */ /* 0x020fe80000000800 */
[----:B------:R-:W-:Y:S04]  /*0660*/  STS [R13+0xa0], R24 ;  /* 0x0000a0180d007388 */ /* 0x000fe80000000800 */
[----:B------:R-:W-:Y:S04]  /*0670*/  STS [R13+0xc0], R23 ;  /* 0x0000c0170d007388 */ /* 0x000fe80000000800 */
[----:B------:R-:W-:Y:S04]  /*0680*/  STS [R13], R26 ;  /* 0x0000001a0d007388 */ /* 0x000fe80000000800 */
[----:B------:R-:W-:Y:S01]  /*0690*/  STS [R13+0xe0], R25 ;  /* 0x0000e0190d007388 */ /* 0x000fe20000000800 */
[----:B------:R-:W-:Y:S06]  /*06a0*/  BAR.SYNC.DEFER_BLOCKING 0x0 ;  /* 0x0000000000007b1d */ /* 0x000fec0000010000 */
[----:B------:R-:W0:Y:S04]  /*06b0*/  LDS.128 R4, [R4] ;  /* 0x0000000004047984 */ /* 0x000e280000000c00 */
[----:B0-----:R0:W-:Y:S02]  /*06c0*/  @P1 STG.E.128 desc[UR6][R8.64], R4 ;  /* 0x0000000408001986 */ /* 0x0011e4000c101d06 */
[----:B0-----:R-:W-:Y:S05]  /*06d0*/  @!P0 EXIT ;  /* 0x000000000000894d */ /* 0x001fea0003800000 */
[----:B------:R-:W1:Y:S01]  /*06e0*/  LDS.128 R12, [R11+0x800] ;  /* 0x000800000b0c7984 */ /* 0x000e620000000c00 */
[----:B0-----:R-:W-:-:S04]  /*06f0*/  IMAD R5, R0, 0x100, R10 ;  /* 0x0000010000057824 */ /* 0x001fc800078e020a */
[----:B------:R-:W-:-:S05]  /*0700*/  IMAD.WIDE R2, R5, 0x4, R2 ;  /* 0x0000000405027825 */ /* 0x000fca00078e0202 */
[----:B-1----:R-:W-:Y:S01]  /*0710*/  STG.E.128 desc[UR6][R2.64], R12 ;  /* 0x0000000c02007986 */ /* 0x002fe2000c101d06 */
[----:B------:R-:W-:Y:S05]  /*0720*/  EXIT ;  /* 0x000000000000794d */ /* 0x000fea0003800000 */
.L_x_0:
[----:B------:R-:W-:-:S00]  /*0730*/  BRA `(.L_x_0) ;  /* 0xfffffffc00fc7947 */ /* 0x000fc0000383ffff */
[----:B------:R-:W-:-:S00]  /*0740*/  NOP ;  /* 0x0000000000007918 */ /* 0x000fc00000000000 */
        /* <DEDUP_REMOVED lines=11> */
.L_x_1:


//--------------------- .nv.shared.triton_poi_fused_5 --------------------------
	.section	.nv.shared.triton_poi_fused_5,"aw",@nobits
	.sectionflags	@""
	.align	16
	.zero		1024


//--------------------- .nv.constant0.triton_poi_fused_5 --------------------------
	.section	.nv.constant0.triton_poi_fused_5,"a",@progbits
	.sectionflags	@""
	.align	4
.nv.constant0.triton_poi_fused_5:
	.zero		552
